	.headerflags	@"EF_CUDA_TEXMODE_UNIFIED EF_CUDA_64BIT_ADDRESS EF_CUDA_SM89 EF_CUDA_VIRTUAL_SM(EF_CUDA_SM89)"
	.elftype	@"ET_EXEC"


//--------------------- .nv.info                  --------------------------
	.section	.nv.info,"",@"SHT_CUDA_INFO"
	.align	4


	//----- nvinfo : EIATTR_REGCOUNT
	.align		4
        /*0000*/ 	.byte	0x04, 0x2f
        /*0002*/ 	.short	(.L_1 - .L_0)
	.align		4
.L_0:
        /*0004*/ 	.word	index@(_Z28matrix_multiplication_kernelPKfS0_Pfiii)
        /*0008*/ 	.word	0x00000028


	//----- nvinfo : EIATTR_FRAME_SIZE
	.align		4
.L_1:
        /*000c*/ 	.byte	0x04, 0x11
        /*000e*/ 	.short	(.L_3 - .L_2)
	.align		4
.L_2:
        /*0010*/ 	.word	index@(_Z28matrix_multiplication_kernelPKfS0_Pfiii)
        /*0014*/ 	.word	0x00000000


	//----- nvinfo : EIATTR_REGCOUNT
	.align		4
.L_3:
        /*0018*/ 	.byte	0x04, 0x2f
        /*001a*/ 	.short	(.L_5 - .L_4)
	.align		4
.L_4:
        /*001c*/ 	.word	index@(_Z15store_to_memoryPVff)
        /*0020*/ 	.word	0x00000018


	//----- nvinfo : EIATTR_FRAME_SIZE
	.align		4
.L_5:
        /*0024*/ 	.byte	0x04, 0x11
        /*0026*/ 	.short	(.L_7 - .L_6)
	.align		4
.L_6:
        /*0028*/ 	.word	index@(_Z15store_to_memoryPVff)
        /*002c*/ 	.word	0x00000000


	//----- nvinfo : EIATTR_REGCOUNT
	.align		4
.L_7:
        /*0030*/ 	.byte	0x04, 0x2f
        /*0032*/ 	.short	(.L_9 - .L_8)
	.align		4
.L_8:
        /*0034*/ 	.word	index@(_Z16load_from_memoryPVf)
        /*0038*/ 	.word	0x00000018


	//----- nvinfo : EIATTR_FRAME_SIZE
	.align		4
.L_9:
        /*003c*/ 	.byte	0x04, 0x11
        /*003e*/ 	.short	(.L_11 - .L_10)
	.align		4
.L_10:
        /*0040*/ 	.word	index@(_Z16load_from_memoryPVf)
        /*0044*/ 	.word	0x00000000


	//----- nvinfo : EIATTR_MIN_STACK_SIZE
	.align		4
.L_11:
        /*0048*/ 	.byte	0x04, 0x12
        /*004a*/ 	.short	(.L_13 - .L_12)
	.align		4
.L_12:
        /*004c*/ 	.word	index@(_Z28matrix_multiplication_kernelPKfS0_Pfiii)
        /*0050*/ 	.word	0x00000000
.L_13:


//--------------------- .nv.info._Z16load_from_memoryPVf --------------------------
	.section	.nv.info._Z16load_from_memoryPVf,"",@"SHT_CUDA_INFO"
	.align	4


	//----- nvinfo : EIATTR_CUDA_API_VERSION
	.align		4
        /*0000*/ 	.byte	0x04, 0x37
        /*0002*/ 	.short	(.L_15 - .L_14)
.L_14:
        /*0004*/ 	.word	0x00000078
.L_15:


//--------------------- .nv.info._Z15store_to_memoryPVff --------------------------
	.section	.nv.info._Z15store_to_memoryPVff,"",@"SHT_CUDA_INFO"
	.align	4


	//----- nvinfo : EIATTR_CUDA_API_VERSION
	.align		4
        /*0000*/ 	.byte	0x04, 0x37
        /*0002*/ 	.short	(.L_17 - .L_16)
.L_16:
        /*0004*/ 	.word	0x00000078
.L_17:


//--------------------- .nv.info._Z28matrix_multiplication_kernelPKfS0_Pfiii --------------------------
	.section	.nv.info._Z28matrix_multiplication_kernelPKfS0_Pfiii,"",@"SHT_CUDA_INFO"
	.align	4


	//----- nvinfo : EIATTR_CUDA_API_VERSION
	.align		4
        /*0000*/ 	.byte	0x04, 0x37
        /*0002*/ 	.short	(.L_19 - .L_18)
.L_18:
        /*0004*/ 	.word	0x00000078


	//----- nvinfo : EIATTR_PARAM_CBANK
	.align		4
.L_19:
        /*0008*/ 	.byte	0x04, 0x0a
        /*000a*/ 	.short	(.L_21 - .L_20)
	.align		4
.L_20:
        /*000c*/ 	.word	index@(.nv.constant0._Z28matrix_multiplication_kernelPKfS0_Pfiii)
        /*0010*/ 	.short	0x0160
        /*0012*/ 	.short	0x0024


	//----- nvinfo : EIATTR_CBANK_PARAM_SIZE
	.align		4
.L_21:
        /*0014*/ 	.byte	0x03, 0x19
        /*0016*/ 	.short	0x0024


	//----- nvinfo : EIATTR_KPARAM_INFO
	.align		4
        /*0018*/ 	.byte	0x04, 0x17
        /*001a*/ 	.short	(.L_23 - .L_22)
.L_22:
        /*001c*/ 	.word	0x00000000
        /*0020*/ 	.short	0x0005
        /*0022*/ 	.short	0x0020
        /*0024*/ 	.byte	0x00, 0xf0, 0x11, 0x00


	//----- nvinfo : EIATTR_KPARAM_INFO
	.align		4
.L_23:
        /*0028*/ 	.byte	0x04, 0x17
        /*002a*/ 	.short	(.L_25 - .L_24)
.L_24:
        /*002c*/ 	.word	0x00000000
        /*0030*/ 	.short	0x0004
        /*0032*/ 	.short	0x001c
        /*0034*/ 	.byte	0x00, 0xf0, 0x11, 0x00


	//----- nvinfo : EIATTR_KPARAM_INFO
	.align		4
.L_25:
        /*0038*/ 	.byte	0x04, 0x17
        /*003a*/ 	.short	(.L_27 - .L_26)
.L_26:
        /*003c*/ 	.word	0x00000000
        /*0040*/ 	.short	0x0003
        /*0042*/ 	.short	0x0018
        /*0044*/ 	.byte	0x00, 0xf0, 0x11, 0x00


	//----- nvinfo : EIATTR_KPARAM_INFO
	.align		4
.L_27:
        /*0048*/ 	.byte	0x04, 0x17
        /*004a*/ 	.short	(.L_29 - .L_28)
.L_28:
        /*004c*/ 	.word	0x00000000
        /*0050*/ 	.short	0x0002
        /*0052*/ 	.short	0x0010
        /*0054*/ 	.byte	0x00, 0xf0, 0x21, 0x00


	//----- nvinfo : EIATTR_KPARAM_INFO
	.align		4
.L_29:
        /*0058*/ 	.byte	0x04, 0x17
        /*005a*/ 	.short	(.L_31 - .L_30)
.L_30:
        /*005c*/ 	.word	0x00000000
        /*0060*/ 	.short	0x0001
        /*0062*/ 	.short	0x0008
        /*0064*/ 	.byte	0x00, 0xf0, 0x21, 0x00


	//----- nvinfo : EIATTR_KPARAM_INFO
	.align		4
.L_31:
        /*0068*/ 	.byte	0x04, 0x17
        /*006a*/ 	.short	(.L_33 - .L_32)
.L_32:
        /*006c*/ 	.word	0x00000000
        /*0070*/ 	.short	0x0000
        /*0072*/ 	.short	0x0000
        /*0074*/ 	.byte	0x00, 0xf0, 0x21, 0x00


	//----- nvinfo : EIATTR_MAXREG_COUNT
	.align		4
.L_33:
        /*0078*/ 	.byte	0x03, 0x1b
        /*007a*/ 	.short	0x00ff


	//----- nvinfo : EIATTR_EXIT_INSTR_OFFSETS
	.align		4
        /*007c*/ 	.byte	0x04, 0x1c
        /*007e*/ 	.short	(.L_35 - .L_34)


	//   ....[0]....
.L_34:
        /*0080*/ 	.word	0x00000b90


	//   ....[1]....
        /*0084*/ 	.word	0x00000bc0


	//----- nvinfo : EIATTR_CRS_STACK_SIZE
	.align		4
.L_35:
        /*0088*/ 	.byte	0x04, 0x1e
        /*008a*/ 	.short	(.L_37 - .L_36)
.L_36:
        /*008c*/ 	.word	0x00000000
.L_37:


//--------------------- .nv.callgraph             --------------------------
	.section	.nv.callgraph,"",@"SHT_CUDA_CALLGRAPH"
	.align	4
	.sectionentsize	8
	.align		4
        /*0000*/ 	.word	0x00000000
	.align		4
        /*0004*/ 	.word	0xffffffff
	.align		4
        /*0008*/ 	.word	index@(_Z28matrix_multiplication_kernelPKfS0_Pfiii)
	.align		4
        /*000c*/ 	.word	index@(_Z16load_from_memoryPVf)
	.align		4
        /*0010*/ 	.word	index@(_Z28matrix_multiplication_kernelPKfS0_Pfiii)
	.align		4
        /*0014*/ 	.word	index@(_Z15store_to_memoryPVff)
	.align		4
        /*0018*/ 	.word	0x00000000
	.align		4
        /*001c*/ 	.word	0xfffffffe
	.align		4
        /*0020*/ 	.word	0x00000000
	.align		4
        /*0024*/ 	.word	0xfffffffd
	.align		4
        /*0028*/ 	.word	0x00000000
	.align		4
        /*002c*/ 	.word	0xfffffffc


//--------------------- .nv.constant0._Z28matrix_multiplication_kernelPKfS0_Pfiii --------------------------
	.section	.nv.constant0._Z28matrix_multiplication_kernelPKfS0_Pfiii,"a",@progbits
	.align	4
.nv.constant0._Z28matrix_multiplication_kernelPKfS0_Pfiii:
	.zero		388


//--------------------- .text._Z16load_from_memoryPVf --------------------------
	.section	.text._Z16load_from_memoryPVf,"ax",@progbits
	.sectioninfo	@"SHI_REGISTERS=24"
	.align	128
        .global         _Z16load_from_memoryPVf
        .type           _Z16load_from_memoryPVf,@function
        .size           _Z16load_from_memoryPVf,(.L_x_25 - _Z16load_from_memoryPVf)
_Z16load_from_memoryPVf:
.text._Z16load_from_memoryPVf:
[----:B01----:R-:W-:-:S15]  /*0000*/  MOV R5, R5 ;  /* 0x0000000500057202 */ /* 0x003fde0000000f00 */
[----:B01----:R-:W-:-:S15]  /*0010*/  MOV R4, R4 ;  /* 0x0000000400047202 */ /* 0x003fde0000000f00 */
[----:B01----:R-:W-:-:S15]  /*0020*/  YIELD ;  /* 0x0000000000007946 */ /* 0x003fde0003800000 */
[----:B01----:R-:W-:-:S15]  /*0030*/  MOV R8, c[0x0][0x118] ;  /* 0x0000460000087a02 */ /* 0x003fde0000000f00 */
[----:B01----:R-:W-:-:S15]  /*0040*/  MOV R9, c[0x0][0x11c] ;  /* 0x0000470000097a02 */ /* 0x003fde0000000f00 */
[----:B01----:R-:W-:-:S15]  /*0050*/  MOV R4, R4 ;  /* 0x0000000400047202 */ /* 0x003fde0000000f00 */
[----:B01----:R-:W-:-:S15]  /*0060*/  MOV R5, R5 ;  /* 0x0000000500057202 */ /* 0x003fde0000000f00 */
[----:B01----:R-:W-:-:S15]  /*0070*/  MOV R6, R4 ;  /* 0x0000000400067202 */ /* 0x003fde0000000f00 */
[----:B01----:R-:W-:-:S15]  /*0080*/  MOV R7, R5 ;  /* 0x0000000500077202 */ /* 0x003fde0000000f00 */
[----:B01----:R-:W-:-:S15]  /*0090*/  MOV R4, R6 ;  /* 0x0000000600047202 */ /* 0x003fde0000000f00 */
[----:B01----:R-:W-:-:S15]  /*00a0*/  MOV R5, R7 ;  /* 0x0000000700057202 */ /* 0x003fde0000000f00 */
[----:B01----:R1:W0:-:S15]  /*00b0*/  R2UR UR4, R8 ;  /* 0x00000000080473c2 */ /* 0x00321e00000e0000 */
[----:B01----:R1:W0:-:S15]  /*00c0*/  R2UR UR5, R9 ;  /* 0x00000000090573c2 */ /* 0x00321e00000e0000 */
[----:B01----:R1:W0:-:S15]  /*00d0*/  LD.E.STRONG.SYS R4, [R4.64] ;  /* 0x0000000404047980 */ /* 0x00321e000c115900 */
[----:B01----:R-:W-:-:S15]  /*00e0*/  MOV R4, R4 ;  /* 0x0000000400047202 */ /* 0x003fde0000000f00 */
[----:B01----:R-:W-:-:S15]  /*00f0*/  MOV R4, R4 ;  /* 0x0000000400047202 */ /* 0x003fde0000000f00 */
[----:B01----:R-:W-:-:S15]  /*0100*/  BRA `(.L_x_2) ;  /* 0x0000000000007947 */ /* 0x003fde0003800000 */
.L_x_2:
[----:B01----:R-:W-:-:S15]  /*0110*/  MOV R4, R4 ;  /* 0x0000000400047202 */ /* 0x003fde0000000f00 */
[----:B01----:R-:W-:-:S15]  /*0120*/  RET.ABS.NODEC R20 0x0 ;  /* 0x0000000014007950 */ /* 0x003fde0003e00000 */
.L_x_3:
[----:B------:R-:W-:-:S00]  /*0130*/  BRA `(.L_x_3) ;  /* 0xfffffff000007947 */ /* 0x000fc0000383ffff */
[----:B------:R-:W-:-:S00]  /*0140*/  NOP ;  /* 0x0000000000007918 */ /* 0x000fc00000000000 */
        /* <DEDUP_REMOVED lines=11> */
.L_x_25:


//--------------------- .text._Z15store_to_memoryPVff --------------------------
	.section	.text._Z15store_to_memoryPVff,"ax",@progbits
	.sectioninfo	@"SHI_REGISTERS=24"
	.align	128
        .global         _Z15store_to_memoryPVff
        .type           _Z15store_to_memoryPVff,@function
        .size           _Z15store_to_memoryPVff,(.L_x_26 - _Z15store_to_memoryPVff)
_Z15store_to_memoryPVff:
.text._Z15store_to_memoryPVff:
[----:B01----:R-:W-:-:S15]  /*0000*/  MOV R6, R6 ;  /* 0x0000000600067202 */ /* 0x003fde0000000f00 */
[----:B01----:R-:W-:-:S15]  /*0010*/  MOV R5, R5 ;  /* 0x0000000500057202 */ /* 0x003fde0000000f00 */
[----:B01----:R-:W-:-:S15]  /*0020*/  MOV R4, R4 ;  /* 0x0000000400047202 */ /* 0x003fde0000000f00 */
        /* <DEDUP_REMOVED lines=12> */
[----:B01----:R1:W-:-:S15]  /*00f0*/  ST.E.STRONG.SYS [R4.64], R0 ;  /* 0x0000000004007985 */ /* 0x0033de000c115904 */
[----:B01----:R-:W-:-:S15]  /*0100*/  BRA `(.L_x_4) ;  /* 0x0000000000007947 */ /* 0x003fde0003800000 */
.L_x_4:
[----:B01----:R-:W-:-:S15]  /*0110*/  RET.ABS.NODEC R20 0x0 ;  /* 0x0000000014007950 */ /* 0x003fde0003e00000 */
.L_x_5:
        /* <DEDUP_REMOVED lines=14> */
.L_x_26:


//--------------------- .text._Z28matrix_multiplication_kernelPKfS0_Pfiii --------------------------
	.section	.text._Z28matrix_multiplication_kernelPKfS0_Pfiii,"ax",@progbits
	.sectioninfo	@"SHI_REGISTERS=40"
	.align	128
        .global         _Z28matrix_multiplication_kernelPKfS0_Pfiii
        .type           _Z28matrix_multiplication_kernelPKfS0_Pfiii,@function
        .size           _Z28matrix_multiplication_kernelPKfS0_Pfiii,(.L_x_22 - _Z28matrix_multiplication_kernelPKfS0_Pfiii)
        .other          _Z28matrix_multiplication_kernelPKfS0_Pfiii,@"STO_CUDA_ENTRY STV_DEFAULT"
_Z28matrix_multiplication_kernelPKfS0_Pfiii:
.text._Z28matrix_multiplication_kernelPKfS0_Pfiii:
[----:B01----:R-:W-:-:S15]  /*0000*/  MOV R1, c[0x0][0x28] ;  /* 0x00000a0000017a02 */ /* 0x003fde0000000f00 */
[----:B01----:R-:W-:-:S15]  /*0010*/  MOV R36, c[0x0][0x118] ;  /* 0x0000460000247a02 */ /* 0x003fde0000000f00 */
[----:B01----:R-:W-:-:S15]  /*0020*/  MOV R37, c[0x0][0x11c] ;  /* 0x0000470000257a02 */ /* 0x003fde0000000f00 */
[----:B01----:R-:W-:-:S15]  /*0030*/  MOV R2, RZ ;  /* 0x000000ff00027202 */ /* 0x003fde0000000f00 */
[----:B01----:R1:W0:-:S15]  /*0040*/  LDC.64 R2, c[0x0][R2+0x160] ;  /* 0x0000580002027b82 */ /* 0x00321e0000000a00 */
[----:B01----:R-:W-:-:S15]  /*0050*/  MOV R16, R2 ;  /* 0x0000000200107202 */ /* 0x003fde0000000f00 */
[----:B01----:R-:W-:-:S15]  /*0060*/  MOV R4, R3 ;  /* 0x0000000300047202 */ /* 0x003fde0000000f00 */
[----:B01----:R-:W-:-:S15]  /*0070*/  MOV R16, R16 ;  /* 0x0000001000107202 */ /* 0x003fde0000000f00 */
[----:B01----:R-:W-:-:S15]  /*0080*/  MOV R4, R4 ;  /* 0x0000000400047202 */ /* 0x003fde0000000f00 */
[----:B01----:R-:W-:-:S15]  /*0090*/  MOV R2, 0x8 ;  /* 0x0000000800027802 */ /* 0x003fde0000000f00 */
        /* <DEDUP_REMOVED lines=12> */
[----:B01----:R1:W0:-:S15]  /*0160*/  LDC R0, c[0x0][R0+0x160] ;  /* 0x0000580000007b82 */ /* 0x00321e0000000800 */
[----:B01----:R-:W-:-:S15]  /*0170*/  MOV R0, R0 ;  /* 0x0000000000007202 */ /* 0x003fde0000000f00 */
[----:B01----:R-:W-:-:S15]  /*0180*/  MOV R2, 0x1c ;  /* 0x0000001c00027802 */ /* 0x003fde0000000f00 */
[----:B01----:R1:W0:-:S15]  /*0190*/  LDC R2, c[0x0][R2+0x160] ;  /* 0x0000580002027b82 */ /* 0x00321e0000000800 */
[----:B01----:R-:W-:-:S15]  /*01a0*/  MOV R31, R2 ;  /* 0x00000002001f7202 */ /* 0x003fde0000000f00 */
[----:B01----:R-:W-:-:S15]  /*01b0*/  MOV R2, 0x20 ;  /* 0x0000002000027802 */ /* 0x003fde0000000f00 */
[----:B01----:R1:W0:-:S15]  /*01c0*/  LDC R2, c[0x0][R2+0x160] ;  /* 0x0000580002027b82 */ /* 0x00321e0000000800 */
        /* <DEDUP_REMOVED lines=10> */
.L_x_27:
[----:B01----:R1:W0:-:S15]  /*0270*/  S2R R3, SR_CTAID.X ;  /* 0x0000000000037919 */ /* 0x00321e0000002500 */
[----:B01----:R-:W-:-:S15]  /*0280*/  MOV R3, R3 ;  /* 0x0000000300037202 */ /* 0x003fde0000000f00 */
[----:B01----:R-:W-:-:S15]  /*0290*/  MOV R4, c[0x0][0x0] ;  /* 0x0000000000047a02 */ /* 0x003fde0000000f00 */
[----:B01----:R-:W-:-:S15]  /*02a0*/  IMAD R3, R3, R4, RZ ;  /* 0x0000000403037224 */ /* 0x003fde00078e02ff */
[----:B01----:R1:W0:-:S15]  /*02b0*/  S2R R4, SR_TID.X ;  /* 0x0000000000047919 */ /* 0x00321e0000002100 */
[----:B01----:R-:W-:-:S15]  /*02c0*/  MOV R4, R4 ;  /* 0x0000000400047202 */ /* 0x003fde0000000f00 */
[----:B01----:R-:W-:-:S15]  /*02d0*/  IADD3 R3, R3, R4, RZ ;  /* 0x0000000403037210 */ /* 0x003fde0007ffe0ff */
[----:B01----:R-:W-:-:S15]  /*02e0*/  MOV R28, R3 ;  /* 0x00000003001c7202 */ /* 0x003fde0000000f00 */
[----:B01----:R1:W0:-:S15]  /*02f0*/  S2R R3, SR_CTAID.Y ;  /* 0x0000000000037919 */ /* 0x00321e0000002600 */
[----:B01----:R-:W-:-:S15]  /*0300*/  MOV R3, R3 ;  /* 0x0000000300037202 */ /* 0x003fde0000000f00 */
[----:B01----:R-:W-:-:S15]  /*0310*/  MOV R4, c[0x0][0x4] ;  /* 0x0000010000047a02 */ /* 0x003fde0000000f00 */
[----:B01----:R-:W-:-:S15]  /*0320*/  IMAD R3, R3, R4, RZ ;  /* 0x0000000403037224 */ /* 0x003fde00078e02ff */
[----:B01----:R1:W0:-:S15]  /*0330*/  S2R R4, SR_TID.Y ;  /* 0x0000000000047919 */ /* 0x00321e0000002200 */
[----:B01----:R-:W-:-:S15]  /*0340*/  MOV R4, R4 ;  /* 0x0000000400047202 */ /* 0x003fde0000000f00 */
[----:B01----:R-:W-:-:S15]  /*0350*/  IADD3 R3, R3, R4, RZ ;  /* 0x0000000403037210 */ /* 0x003fde0007ffe0ff */
[----:B01----:R-:W-:-:S15]  /*0360*/  MOV R29, R3 ;  /* 0x00000003001d7202 */ /* 0x003fde0000000f00 */
[----:B01----:R-:W-:-:S15]  /*0370*/  ISETP.LT.AND P1, PT, R29, R0, PT ;  /* 0x000000001d00720c */ /* 0x003fde0003f21270 */
[----:B01----:R-:W-:-:S15]  /*0380*/  PLOP3.LUT P0, PT, PT, PT, PT, 0x8, 0x0 ;  /* 0x000000000000781c */ /* 0x003fde0003f0e170 */
[----:B01----:R-:W-:-:S15]  /*0390*/  PLOP3.LUT P1, PT, P1, PT, PT, 0x8, 0x0 ;  /* 0x000000000000781c */ /* 0x003fde0000f2e170 */
[----:B01----:R-:W-:-:S15]  /*03a0*/  PLOP3.LUT P0, PT, P0, PT, PT, 0x80, 0x0 ;  /* 0x000000000000781c */ /* 0x003fde000070f070 */
[----:B01----:R-:W-:-:S15]  /*03b0*/  PLOP3.LUT P0, PT, P0, PT, PT, 0x80, 0x0 ;  /* 0x000000000000781c */ /* 0x003fde000070f070 */
[----:B01----:R-:W-:-:S15]  /*03c0*/  BSSY B0, `(.L_x_6) ;  /* 0x0000007000007945 */ /* 0x003fde0003800000 */
[----:B01----:R-:W-:-:S15]  /*03d0*/  @P1 BRA `(.L_x_7) ;  /* 0x0000005000001947 */ /* 0x003fde0003800000 */
[----:B01----:R-:W-:-:S15]  /*03e0*/  BRA `(.L_x_8) ;  /* 0x0000000000007947 */ /* 0x003fde0003800000 */
.L_x_8:
[----:B01----:R-:W-:-:S15]  /*03f0*/  ISETP.LT.AND P0, PT, R28, R30, PT ;  /* 0x0000001e1c00720c */ /* 0x003fde0003f01270 */
[----:B01----:R-:W-:-:S15]  /*0400*/  PLOP3.LUT P0, PT, P0, PT, PT, 0x80, 0x0 ;  /* 0x000000000000781c */ /* 0x003fde000070f070 */
[----:B01----:R-:W-:-:S15]  /*0410*/  PLOP3.LUT P0, PT, P0, PT, PT, 0x80, 0x0 ;  /* 0x000000000000781c */ /* 0x003fde000070f070 */
[----:B01----:R-:W-:-:S15]  /*0420*/  BRA `(.L_x_7) ;  /* 0x0000000000007947 */ /* 0x003fde0003800000 */
.L_x_7:
[----:B01----:R-:W-:-:S15]  /*0430*/  BSYNC B0 ;  /* 0x0000000000007941 */ /* 0x003fde0003800000 */
.L_x_6:
[----:B01----:R-:W-:-:S15]  /*0440*/  PLOP3.LUT P0, PT, P0, PT, PT, 0x80, 0x0 ;  /* 0x000000000000781c */ /* 0x003fde000070f070 */
[----:B01----:R-:W-:-:S15]  /*0450*/  PLOP3.LUT P0, PT, P0, PT, PT, 0x8, 0x0 ;  /* 0x000000000000781c */ /* 0x003fde000070e170 */
[----:B01----:R-:W-:-:S15]  /*0460*/  @P0 BRA `(.L_x_9) ;  /* 0x0000070000000947 */ /* 0x003fde0003800000 */
[----:B01----:R-:W-:-:S15]  /*0470*/  BRA `(.L_x_10) ;  /* 0x0000000000007947 */ /* 0x003fde0003800000 */
.L_x_10:
[----:B01----:R-:W-:-:S15]  /*0480*/  IMAD R0, R29, R30, RZ ;  /* 0x0000001e1d007224 */ /* 0x003fde00078e02ff */
[----:B01----:R-:W-:-:S15]  /*0490*/  IADD3 R0, R0, R28, RZ ;  /* 0x0000001c00007210 */ /* 0x003fde0007ffe0ff */
[----:B01----:R-:W-:-:S15]  /*04a0*/  MOV R27, R0 ;  /* 0x00000000001b7202 */ /* 0x003fde0000000f00 */
.L_x_29:
[----:B01----:R-:W-:-:S15]  /*04b0*/  MOV R0, RZ ;  /* 0x000000ff00007202 */ /* 0x003fde0000000f00 */
[----:B01----:R-:W-:-:S15]  /*04c0*/  MOV R0, R0 ;  /* 0x0000000000007202 */ /* 0x003fde0000000f00 */
[----:B01----:R-:W-:-:S15]  /*04d0*/  MOV R0, R0 ;  /* 0x0000000000007202 */ /* 0x003fde0000000f00 */
.L_x_17:
[----:B01----:R-:W-:-:S15]  /*04e0*/  MOV R0, R0 ;  /* 0x0000000000007202 */ /* 0x003fde0000000f00 */
[----:B01----:R-:W-:-:S15]  /*04f0*/  MOV R3, R0 ;  /* 0x0000000000037202 */ /* 0x003fde0000000f00 */
.L_x_18:
[----:B01----:R-:W-:-:S15]  /*0500*/  BSSY B6, `(.L_x_11) ;  /* 0x0000065000067945 */ /* 0x003fde0003800000 */
[----:B01----:R-:W-:-:S15]  /*0510*/  BRA `(.L_x_12) ;  /* 0x0000000000007947 */ /* 0x003fde0003800000 */
.L_x_12:
[----:B01----:R-:W-:-:S15]  /*0520*/  MOV R26, R3 ;  /* 0x00000003001a7202 */ /* 0x003fde0000000f00 */
[----:B01----:R-:W-:-:S15]  /*0530*/  MOV R26, R26 ;  /* 0x0000001a001a7202 */ /* 0x003fde0000000f00 */
.L_x_19:
[----:B01----:R-:W-:-:S15]  /*0540*/  ISETP.LT.AND P0, PT, R26, R31, PT ;  /* 0x0000001f1a00720c */ /* 0x003fde0003f01270 */
[----:B01----:R-:W-:-:S15]  /*0550*/  PLOP3.LUT P0, PT, P0, PT, PT, 0x8, 0x0 ;  /* 0x000000000000781c */ /* 0x003fde000070e170 */
[----:B01----:R-:W-:-:S15]  /*0560*/  @P0 BRA `(.L_x_13) ;  /* 0x000005e000000947 */ /* 0x003fde0003800000 */
[----:B01----:R-:W-:-:S15]  /*0570*/  BRA `(.L_x_14) ;  /* 0x0000000000007947 */ /* 0x003fde0003800000 */
.L_x_14:
[----:B01----:R-:W-:-:S15]  /*0580*/  IMAD R0, R29, R31, RZ ;  /* 0x0000001f1d007224 */ /* 0x003fde00078e02ff */
[----:B01----:R-:W-:-:S15]  /*0590*/  IADD3 R0, R0, R26, RZ ;  /* 0x0000001a00007210 */ /* 0x003fde0007ffe0ff */
[----:B01----:R-:W-:-:S15]  /*05a0*/  MOV R0, R0 ;  /* 0x0000000000007202 */ /* 0x003fde0000000f00 */
[----:B01----:R-:W-:-:S15]  /*05b0*/  SHF.R.S32.HI R4, RZ, 0x1f, R0 ;  /* 0x0000001fff047819 */ /* 0x003fde0000011400 */
[----:B01----:R-:W-:-:S15]  /*05c0*/  MOV R5, R4 ;  /* 0x0000000400057202 */ /* 0x003fde0000000f00 */
[----:B01----:R-:W-:-:S15]  /*05d0*/  MOV R4, R0 ;  /* 0x0000000000047202 */ /* 0x003fde0000000f00 */
[----:B01----:R-:W-:-:S15]  /*05e0*/  MOV R0, R4 ;  /* 0x0000000400007202 */ /* 0x003fde0000000f00 */
[----:B01----:R-:W-:-:S15]  /*05f0*/  MOV R5, R5 ;  /* 0x0000000500057202 */ /* 0x003fde0000000f00 */
[----:B01----:R-:W-:-:S15]  /*0600*/  MOV R4, R0 ;  /* 0x0000000000047202 */ /* 0x003fde0000000f00 */
[----:B01----:R-:W-:-:S15]  /*0610*/  MOV R5, R5 ;  /* 0x0000000500057202 */ /* 0x003fde0000000f00 */
[----:B01----:R-:W-:-:S15]  /*0620*/  SHF.L.U64.HI R5, R4, 0x2, R5 ;  /* 0x0000000204057819 */ /* 0x003fde0000010205 */
[----:B01----:R-:W-:-:S15]  /*0630*/  SHF.L.U32 R4, R4, 0x2, RZ ;  /* 0x0000000204047819 */ /* 0x003fde00000006ff */
[----:B01----:R-:W-:-:S15]  /*0640*/  IADD3 R4, P0, R16, R4, RZ ;  /* 0x0000000410047210 */ /* 0x003fde0007f1e0ff */
[----:B01----:R-:W-:-:S15]  /*0650*/  IADD3.X R5, R2, R5, RZ, P0, !PT ;  /* 0x0000000502057210 */ /* 0x003fde00007fe4ff */
[----:B01----:R-:W-:-:S15]  /*0660*/  MOV R4, R4 ;  /* 0x0000000400047202 */ /* 0x003fde0000000f00 */
[----:B01----:R-:W-:-:S15]  /*0670*/  MOV R5, R5 ;  /* 0x0000000500057202 */ /* 0x003fde0000000f00 */
[----:B01----:R-:W-:-:S15]  /*0680*/  MOV R4, R4 ;  /* 0x0000000400047202 */ /* 0x003fde0000000f00 */
[----:B01----:R-:W-:-:S15]  /*0690*/  MOV R5, R5 ;  /* 0x0000000500057202 */ /* 0x003fde0000000f00 */
[----:B01----:R1:W0:-:S15]  /*06a0*/  R2UR UR4, R36 ;  /* 0x00000000240473c2 */ /* 0x00321e00000e0000 */
[----:B01----:R1:W0:-:S15]  /*06b0*/  R2UR UR5, R37 ;  /* 0x00000000250573c2 */ /* 0x00321e00000e0000 */
[----:B01----:R1:W0:-:S15]  /*06c0*/  LD.E R4, [R4.64] ;  /* 0x0000000404047980 */ /* 0x00321e000c101900 */
[----:B01----:R-:W-:-:S15]  /*06d0*/  MOV R4, R4 ;  /* 0x0000000400047202 */ /* 0x003fde0000000f00 */
[----:B01----:R-:W-:-:S15]  /*06e0*/  MOV R24, R4 ;  /* 0x0000000400187202 */ /* 0x003fde0000000f00 */
        /* <DEDUP_REMOVED lines=37> */
[----:B01----:R-:W-:-:S15]  /*0940*/  MOV R20, 32@lo((_Z28matrix_multiplication_kernelPKfS0_Pfiii + .L_x_0@srel)) ;  /* 0x0000000000147802 */ /* 0x003fde0000000f00 */
[----:B01----:R-:W-:-:S15]  /*0950*/  MOV R21, 32@hi((_Z28matrix_multiplication_kernelPKfS0_Pfiii + .L_x_0@srel)) ;  /* 0x0000000000157802 */ /* 0x003fde0000000f00 */
[----:B01----:R-:W-:-:S15]  /*0960*/  CALL.ABS.NOINC `(_Z16load_from_memoryPVf) ;  /* 0x0000000000007943 */ /* 0x003fde0003c00000 */
.L_x_0:
[----:B01----:R-:W-:-:S15]  /*0970*/  MOV R4, R4 ;  /* 0x0000000400047202 */ /* 0x003fde0000000f00 */
[----:B01----:R-:W-:-:S15]  /*0980*/  MOV R4, R4 ;  /* 0x0000000400047202 */ /* 0x003fde0000000f00 */
.L_x_23:
[----:B01----:R-:W-:-:S15]  /*0990*/  FMUL R0, R24, R25 ;  /* 0x0000001918007220 */ /* 0x003fde0000400000 */
[----:B01----:R-:W-:-:S15]  /*09a0*/  FADD R0, R4, R0 ;  /* 0x0000000004007221 */ /* 0x003fde0000000000 */
[----:B01----:R-:W-:-:S15]  /*09b0*/  MOV R23, R0 ;  /* 0x0000000000177202 */ /* 0x003fde0000000f00 */
.L_x_24:
        /* <DEDUP_REMOVED lines=16> */
[----:B01----:R-:W-:-:S15]  /*0ac0*/  MOV R20, 32@lo((_Z28matrix_multiplication_kernelPKfS0_Pfiii + .L_x_1@srel)) ;  /* 0x0000000000147802 */ /* 0x003fde0000000f00 */
[----:B01----:R-:W-:-:S15]  /*0ad0*/  MOV R21, 32@hi((_Z28matrix_multiplication_kernelPKfS0_Pfiii + .L_x_1@srel)) ;  /* 0x0000000000157802 */ /* 0x003fde0000000f00 */
[----:B01----:R-:W-:-:S15]  /*0ae0*/  CALL.ABS.NOINC `(_Z15store_to_memoryPVff) ;  /* 0x0000000000007943 */ /* 0x003fde0003c00000 */
.L_x_1:
[----:B01----:R-:W-:-:S15]  /*0af0*/  BRA `(.L_x_15) ;  /* 0x0000000000007947 */ /* 0x003fde0003800000 */
.L_x_15:
[----:B01----:R-:W-:-:S15]  /*0b00*/  IADD3 R0, R26, 0x1, RZ ;  /* 0x000000011a007810 */ /* 0x003fde0007ffe0ff */
[----:B01----:R-:W-:-:S15]  /*0b10*/  MOV R0, R0 ;  /* 0x0000000000007202 */ /* 0x003fde0000000f00 */
.L_x_20:
[----:B01----:R-:W-:-:S15]  /*0b20*/  MOV R3, R0 ;  /* 0x0000000000037202 */ /* 0x003fde0000000f00 */
[----:B01----:R-:W-:-:S15]  /*0b30*/  MOV R3, R3 ;  /* 0x0000000300037202 */ /* 0x003fde0000000f00 */
.L_x_21:
[----:B01----:R-:W-:-:S15]  /*0b40*/  BRA `(.L_x_12) ;  /* 0xfffff9d000007947 */ /* 0x003fde000383ffff */
.L_x_13:
[----:B01----:R-:W-:-:S15]  /*0b50*/  BSYNC B6 ;  /* 0x0000000000067941 */ /* 0x003fde0003800000 */
.L_x_11:
[----:B01----:R-:W-:-:S15]  /*0b60*/  BRA `(.L_x_9) ;  /* 0x0000000000007947 */ /* 0x003fde0003800000 */
.L_x_9:
[----:B------:R-:W-:Y:S06]  /*0b70*/  MEMBAR.SC.VC ;  /* 0x0000000000007992 */ /* 0x000fec0000005000 */
[----:B01----:R-:W-:-:S00]  /*0b80*/  ERRBAR ;  /* 0x00000000000079ab */ /* 0x003fc00000000000 */
[----:B01----:R-:W-:-:S15]  /*0b90*/  EXIT ;  /* 0x000000000000794d */ /* 0x003fde0003800000 */
.L_x_28:
[----:B------:R-:W-:Y:S06]  /*0ba0*/  MEMBAR.SC.VC ;  /* 0x0000000000007992 */ /* 0x000fec0000005000 */
[----:B01----:R-:W-:-:S00]  /*0bb0*/  ERRBAR ;  /* 0x00000000000079ab */ /* 0x003fc00000000000 */
[----:B01----:R-:W-:-:S15]  /*0bc0*/  EXIT ;  /* 0x000000000000794d */ /* 0x003fde0003800000 */
.L_x_16:
        /* <DEDUP_REMOVED lines=11> */
.L_x_22:
